	.headerflags	@"EF_CUDA_TEXMODE_UNIFIED EF_CUDA_64BIT_ADDRESS EF_CUDA_ACCELERATORS EF_CUDA_SM90 EF_CUDA_VIRTUAL_SM(EF_CUDA_SM90)"
	.elftype	@"ET_EXEC"


//--------------------- .nv.info                  --------------------------
	.section	.nv.info,"",@"SHT_CUDA_INFO"
	.align	4


	//----- nvinfo : EIATTR_REGCOUNT
	.align		4
        /*0000*/ 	.byte	0x04, 0x2f
        /*0002*/ 	.short	(.L_1 - .L_0)
	.align		4
.L_0:
        /*0004*/ 	.word	index@(triton_poi_fused_cat_27)
        /*0008*/ 	.word	0x00000020


	//----- nvinfo : EIATTR_MIN_STACK_SIZE
	.align		4
.L_1:
        /*000c*/ 	.byte	0x04, 0x12
        /*000e*/ 	.short	(.L_3 - .L_2)
	.align		4
.L_2:
        /*0010*/ 	.word	index@(triton_poi_fused_cat_27)
        /*0014*/ 	.word	0x00000000


	//----- nvinfo : EIATTR_FRAME_SIZE
	.align		4
.L_3:
        /*0018*/ 	.byte	0x04, 0x11
        /*001a*/ 	.short	(.L_5 - .L_4)
	.align		4
.L_4:
        /*001c*/ 	.word	index@(triton_poi_fused_cat_27)
        /*0020*/ 	.word	0x00000000


	//----- nvinfo : EIATTR_MIN_STACK_SIZE
	.align		4
.L_5:
        /*0024*/ 	.byte	0x04, 0x12
        /*0026*/ 	.short	(.L_7 - .L_6)
	.align		4
.L_6:
        /*0028*/ 	.word	index@(triton_poi_fused_cat_27)
        /*002c*/ 	.word	0x00000000
.L_7:


//--------------------- .nv.info.triton_poi_fused_cat_27 --------------------------
	.section	.nv.info.triton_poi_fused_cat_27,"",@"SHT_CUDA_INFO"
	.sectionflags	@""
	.align	4


	//----- nvinfo : EIATTR_CUDA_API_VERSION
	.align		4
        /*0000*/ 	.byte	0x04, 0x37
        /*0002*/ 	.short	(.L_9 - .L_8)
.L_8:
        /*0004*/ 	.word	0x0000007c


	//----- nvinfo : EIATTR_KPARAM_INFO
	.align		4
.L_9:
        /*0008*/ 	.byte	0x04, 0x17
        /*000a*/ 	.short	(.L_11 - .L_10)
.L_10:
        /*000c*/ 	.word	0x00000000
        /*0010*/ 	.short	0x0009
        /*0012*/ 	.short	0x0048
        /*0014*/ 	.byte	0x00, 0xf0, 0x11, 0x00


	//----- nvinfo : EIATTR_KPARAM_INFO
	.align		4
.L_11:
        /*0018*/ 	.byte	0x04, 0x17
        /*001a*/ 	.short	(.L_13 - .L_12)
.L_12:
        /*001c*/ 	.word	0x00000000
        /*0020*/ 	.short	0x0008
        /*0022*/ 	.short	0x0040
        /*0024*/ 	.byte	0x00, 0xf4, 0x21, 0x00


	//----- nvinfo : EIATTR_KPARAM_INFO
	.align		4
.L_13:
        /*0028*/ 	.byte	0x04, 0x17
        /*002a*/ 	.short	(.L_15 - .L_14)
.L_14:
        /*002c*/ 	.word	0x00000000
        /*0030*/ 	.short	0x0007
        /*0032*/ 	.short	0x0038
        /*0034*/ 	.byte	0x00, 0xf4, 0x21, 0x00


	//----- nvinfo : EIATTR_KPARAM_INFO
	.align		4
.L_15:
        /*0038*/ 	.byte	0x04, 0x17
        /*003a*/ 	.short	(.L_17 - .L_16)
.L_16:
        /*003c*/ 	.word	0x00000000
        /*0040*/ 	.short	0x0006
        /*0042*/ 	.short	0x0030
        /*0044*/ 	.byte	0x00, 0xf4, 0x21, 0x00


	//----- nvinfo : EIATTR_KPARAM_INFO
	.align		4
.L_17:
        /*0048*/ 	.byte	0x04, 0x17
        /*004a*/ 	.short	(.L_19 - .L_18)
.L_18:
        /*004c*/ 	.word	0x00000000
        /*0050*/ 	.short	0x0005
        /*0052*/ 	.short	0x0028
        /*0054*/ 	.byte	0x00, 0xf4, 0x21, 0x00


	//----- nvinfo : EIATTR_KPARAM_INFO
	.align		4
.L_19:
        /*0058*/ 	.byte	0x04, 0x17
        /*005a*/ 	.short	(.L_21 - .L_20)
.L_20:
        /*005c*/ 	.word	0x00000000
        /*0060*/ 	.short	0x0004
        /*0062*/ 	.short	0x0020
        /*0064*/ 	.byte	0x00, 0xf4, 0x21, 0x00


	//----- nvinfo : EIATTR_KPARAM_INFO
	.align		4
.L_21:
        /*0068*/ 	.byte	0x04, 0x17
        /*006a*/ 	.short	(.L_23 - .L_22)
.L_22:
        /*006c*/ 	.word	0x00000000
        /*0070*/ 	.short	0x0003
        /*0072*/ 	.short	0x0018
        /*0074*/ 	.byte	0x00, 0xf4, 0x21, 0x00


	//----- nvinfo : EIATTR_KPARAM_INFO
	.align		4
.L_23:
        /*0078*/ 	.byte	0x04, 0x17
        /*007a*/ 	.short	(.L_25 - .L_24)
.L_24:
        /*007c*/ 	.word	0x00000000
        /*0080*/ 	.short	0x0002
        /*0082*/ 	.short	0x0010
        /*0084*/ 	.byte	0x00, 0xf4, 0x21, 0x00


	//----- nvinfo : EIATTR_KPARAM_INFO
	.align		4
.L_25:
        /*0088*/ 	.byte	0x04, 0x17
        /*008a*/ 	.short	(.L_27 - .L_26)
.L_26:
        /*008c*/ 	.word	0x00000000
        /*0090*/ 	.short	0x0001
        /*0092*/ 	.short	0x0008
        /*0094*/ 	.byte	0x00, 0xf4, 0x21, 0x00


	//----- nvinfo : EIATTR_KPARAM_INFO
	.align		4
.L_27:
        /*0098*/ 	.byte	0x04, 0x17
        /*009a*/ 	.short	(.L_29 - .L_28)
.L_28:
        /*009c*/ 	.word	0x00000000
        /*00a0*/ 	.short	0x0000
        /*00a2*/ 	.short	0x0000
        /*00a4*/ 	.byte	0x00, 0xf4, 0x21, 0x00


	//----- nvinfo : EIATTR_SPARSE_MMA_MASK
	.align		4
.L_29:
        /*00a8*/ 	.byte	0x03, 0x50
        /*00aa*/ 	.short	0x0000


	//----- nvinfo : EIATTR_MAXREG_COUNT
	.align		4
        /*00ac*/ 	.byte	0x03, 0x1b
        /*00ae*/ 	.short	0x00ff


	//----- nvinfo : EIATTR_EXIT_INSTR_OFFSETS
	.align		4
        /*00b0*/ 	.byte	0x04, 0x1c
        /*00b2*/ 	.short	(.L_31 - .L_30)


	//   ....[0]....
.L_30:
        /*00b4*/ 	.word	0x00000940


	//----- nvinfo : EIATTR_REQNTID
	.align		4
.L_31:
        /*00b8*/ 	.byte	0x04, 0x10
        /*00ba*/ 	.short	(.L_33 - .L_32)
.L_32:
        /*00bc*/ 	.word	0x00000100
        /*00c0*/ 	.word	0x00000001
        /*00c4*/ 	.word	0x00000001


	//----- nvinfo : EIATTR_CBANK_PARAM_SIZE
	.align		4
.L_33:
        /*00c8*/ 	.byte	0x03, 0x19
        /*00ca*/ 	.short	0x004c


	//----- nvinfo : EIATTR_PARAM_CBANK
	.align		4
        /*00cc*/ 	.byte	0x04, 0x0a
        /*00ce*/ 	.short	(.L_35 - .L_34)
	.align		4
.L_34:
        /*00d0*/ 	.word	index@(.nv.constant0.triton_poi_fused_cat_27)
        /*00d4*/ 	.short	0x0210
        /*00d6*/ 	.short	0x004c


	//----- nvinfo : EIATTR_SW_WAR
	.align		4
.L_35:
        /*00d8*/ 	.byte	0x04, 0x36
        /*00da*/ 	.short	(.L_37 - .L_36)
.L_36:
        /*00dc*/ 	.word	0x00000008
.L_37:


//--------------------- .nv.callgraph             --------------------------
	.section	.nv.callgraph,"",@"SHT_CUDA_CALLGRAPH"
	.align	4
	.sectionentsize	8
	.align		4
        /*0000*/ 	.word	0x00000000
	.align		4
        /*0004*/ 	.word	0xffffffff
	.align		4
        /*0008*/ 	.word	0x00000000
	.align		4
        /*000c*/ 	.word	0xfffffffe
	.align		4
        /*0010*/ 	.word	0x00000000
	.align		4
        /*0014*/ 	.word	0xfffffffd
	.align		4
        /*0018*/ 	.word	0x00000000
	.align		4
        /*001c*/ 	.word	0xfffffffc


//--------------------- .text.triton_poi_fused_cat_27 --------------------------
	.section	.text.triton_poi_fused_cat_27,"ax",@progbits
	.align	128
        .global         triton_poi_fused_cat_27
        .type           triton_poi_fused_cat_27,@function
        .size           triton_poi_fused_cat_27,(.L_x_1 - triton_poi_fused_cat_27)
        .other          triton_poi_fused_cat_27,@"STO_CUDA_ENTRY STV_DEFAULT"
triton_poi_fused_cat_27:
.text.triton_poi_fused_cat_27:
[----:B------:R-:W-:Y:S01]  /*0000*/  LDC R1, c[0x0][0x28] ;  /* 0x00000a00ff017b82 */ /* 0x000fe20000000800 */
[----:B------:R-:W1:Y:S07]  /*0010*/  S2R R0, SR_TID.X ;  /* 0x0000000000007919 */ /* 0x000e6e0000002100 */
[----:B------:R-:W2:Y:S01]  /*0020*/  LDC.64 R6, c[0x0][0x220] ;  /* 0x00008800ff067b82 */ /* 0x000ea20000000a00 */
[----:B------:R-:W-:Y:S01]  /*0030*/  CS2R R12, SRZ ;  /* 0x00000000000c7805 */ /* 0x000fe2000001ff00 */
[----:B------:R-:W-:Y:S01]  /*0040*/  ULDC.64 UR4, c[0x0][0x208] ;  /* 0x0000820000047ab9 */ /* 0x000fe20000000a00 */
[----:B------:R-:W3:Y:S05]  /*0050*/  S2R R23, SR_CTAID.X ;  /* 0x0000000000177919 */ /* 0x000eea0000002500 */
[----:B------:R-:W4:Y:S01]  /*0060*/  LDC.64 R26, c[0x0][0x238] ;  /* 0x00008e00ff1a7b82 */ /* 0x000f220000000a00 */
[----:B------:R-:W-:-:S02]  /*0070*/  CS2R R8, SRZ ;  /* 0x0000000000087805 */ /* 0x000fc4000001ff00 */
[----:B------:R-:W-:Y:S01]  /*0080*/  CS2R R10, SRZ ;  /* 0x00000000000a7805 */ /* 0x000fe2000001ff00 */
[----:B------:R-:W-:Y:S01]  /*0090*/  ULDC.64 UR6, c[0x0][0x230] ;  /* 0x00008c0000067ab9 */ /* 0x000fe20000000a00 */
[----:B-1----:R-:W-:Y:S01]  /*00a0*/  IMAD.SHL.U32 R0, R0, 0x2, RZ ;  /* 0x0000000200007824 */ /* 0x002fe200078e00ff */
[----:B---3--:R-:W-:-:S04]  /*00b0*/  SHF.R.S32.HI R2, RZ, 0x16, R23 ;  /* 0x00000016ff027819 */ /* 0x008fc80000011417 */
[----:B------:R-:W-:Y:S02]  /*00c0*/  LOP3.LUT R0, R0, 0x1fe, RZ, 0xc0, !PT ;  /* 0x000001fe00007812 */ /* 0x000fe400078ec0ff */
[----:B------:R-:W-:-:S03]  /*00d0*/  SGXT R2, R2, 0x1 ;  /* 0x000000010202781a */ /* 0x000fc60000000200 */
[----:B------:R-:W-:-:S05]  /*00e0*/  IMAD R23, R23, 0x200, R0 ;  /* 0x0000020017177824 */ /* 0x000fca00078e0200 */
[-C--:B------:R-:W-:Y:S02]  /*00f0*/  LEA.HI R3, R2, R23.reuse, RZ, 0x8 ;  /* 0x0000001702037211 */ /* 0x080fe400078f40ff */
[----:B------:R-:W-:Y:S02]  /*0100*/  SHF.R.S32.HI R0, RZ, 0x1f, R23 ;  /* 0x0000001fff007819 */ /* 0x000fe40000011417 */
[----:B------:R-:W-:Y:S02]  /*0110*/  SHF.R.S32.HI R14, RZ, 0x8, R3 ;  /* 0x00000008ff0e7819 */ /* 0x000fe40000011403 */
[----:B------:R-:W-:-:S03]  /*0120*/  LEA.HI R0, R0, R23, RZ, 0x4 ;  /* 0x0000001700007211 */ /* 0x000fc600078f20ff */
[----:B------:R-:W-:Y:S01]  /*0130*/  IMAD.HI R2, R14, 0x2aaaaaab, RZ ;  /* 0x2aaaaaab0e027827 */ /* 0x000fe200078e02ff */
[----:B------:R-:W-:Y:S02]  /*0140*/  SHF.R.S32.HI R21, RZ, 0x4, R0 ;  /* 0x00000004ff157819 */ /* 0x000fe40000011400 */
[----:B------:R-:W-:Y:S02]  /*0150*/  LOP3.LUT R0, R0, 0xfffffff0, RZ, 0xc0, !PT ;  /* 0xfffffff000007812 */ /* 0x000fe400078ec0ff */
[----:B------:R-:W-:-:S04]  /*0160*/  SHF.R.U32.HI R5, RZ, 0x1f, R2 ;  /* 0x0000001fff057819 */ /* 0x000fc80000011602 */
[----:B------:R-:W-:Y:S02]  /*0170*/  LEA.HI R5, R2, R5, RZ, 0x19 ;  /* 0x0000000502057211 */ /* 0x000fe400078fc8ff */
[----:B------:R-:W-:-:S03]  /*0180*/  LEA.HI R2, R21, R21, RZ, 0x4 ;  /* 0x0000001515027211 */ /* 0x000fc600078f20ff */
[----:B------:R-:W-:Y:S01]  /*0190*/  IMAD R14, R5, -0x300, R14 ;  /* 0xfffffd00050e7824 */ /* 0x000fe200078e020e */
[----:B------:R-:W-:Y:S01]  /*01a0*/  LOP3.LUT R2, R2, 0xfffffff0, RZ, 0xc0, !PT ;  /* 0xfffffff002027812 */ /* 0x000fe200078ec0ff */
[----:B------:R-:W1:Y:S03]  /*01b0*/  LDC.64 R4, c[0x0][0x228] ;  /* 0x00008a00ff047b82 */ /* 0x000e660000000a00 */
[----:B------:R-:W-:Y:S01]  /*01c0*/  ISETP.GT.AND P0, PT, R14, 0xff, PT ;  /* 0x000000ff0e00780c */ /* 0x000fe20003f04270 */
[----:B------:R-:W-:-:S04]  /*01d0*/  IMAD.IADD R21, R21, 0x1, -R2 ;  /* 0x0000000115157824 */ /* 0x000fc800078e0a02 */
[----:B--2---:R-:W-:-:S04]  /*01e0*/  IMAD.WIDE R16, R21, 0x8, R6 ;  /* 0x0000000815107825 */ /* 0x004fc800078e0206 */
[----:B------:R-:W-:-:S04]  /*01f0*/  IMAD.IADD R19, R23, 0x1, -R0 ;  /* 0x0000000117137824 */ /* 0x000fc800078e0a00 */
[----:B------:R-:W2:Y:S01]  /*0200*/  @P0 LDG.E.EL.64 R12, desc[UR4][R16.64] ;  /* 0x00000004100c0981 */ /* 0x000ea2000c2e1b00 */
[----:B-1----:R-:W-:-:S05]  /*0210*/  IMAD.WIDE R24, R19, 0x8, R4 ;  /* 0x0000000813187825 */ /* 0x002fca00078e0204 */
[----:B------:R-:W3:Y:S01]  /*0220*/  @P0 LDG.E.EL.128 R8, desc[UR4][R24.64] ;  /* 0x0000000418080981 */ /* 0x000ee2000c2e1d00 */
[----:B------:R-:W-:Y:S02]  /*0230*/  CS2R R4, SRZ ;  /* 0x0000000000047805 */ /* 0x000fe4000001ff00 */
[----:B------:R-:W-:Y:S01]  /*0240*/  CS2R R6, SRZ ;  /* 0x0000000000067805 */ /* 0x000fe2000001ff00 */
[----:B----4-:R-:W-:-:S05]  /*0250*/  IMAD.WIDE R26, R19, 0x8, R26 ;  /* 0x00000008131a7825 */ /* 0x010fca00078e021a */
[----:B------:R1:W4:Y:S01]  /*0260*/  @P0 LDG.E.EL.128 R4, desc[UR4][R26.64] ;  /* 0x000000041a040981 */ /* 0x000322000c2e1d00 */
[----:B------:R-:W-:Y:S01]  /*0270*/  IMAD.HI R0, R23, 0x2aaaaaab, RZ ;  /* 0x2aaaaaab17007827 */ /* 0x000fe200078e02ff */
[----:B--2---:R-:W-:Y:S02]  /*0280*/  SEL R20, R13, RZ, P0 ;  /* 0x000000ff0d147207 */ /* 0x004fe40000000000 */
[----:B------:R-:W-:Y:S02]  /*0290*/  SEL R15, R12, RZ, P0 ;  /* 0x000000ff0c0f7207 */ /* 0x000fe40000000000 */
[----:B------:R-:W-:Y:S02]  /*02a0*/  SHF.R.U32.HI R2, RZ, 0x1c, R20 ;  /* 0x0000001cff027819 */ /* 0x000fe40000011614 */
[----:B------:R-:W-:Y:S02]  /*02b0*/  SHF.R.U32.HI R13, RZ, 0x1f, R0 ;  /* 0x0000001fff0d7819 */ /* 0x000fe40000011600 */
[----:B------:R-:W-:-:S02]  /*02c0*/  LOP3.LUT R2, R2, 0x8, RZ, 0xc0, !PT ;  /* 0x0000000802027812 */ /* 0x000fc400078ec0ff */
[----:B------:R-:W-:Y:S02]  /*02d0*/  LEA.HI.SX32 R0, R0, R13, 0x11 ;  /* 0x0000000d00007211 */ /* 0x000fe400078f8aff */
[----:B------:R-:W-:Y:S02]  /*02e0*/  IADD3 R22, P1, R2, R15, RZ ;  /* 0x0000000f02167210 */ /* 0x000fe40007f3e0ff */
[----:B---3--:R-:W-:Y:S01]  /*02f0*/  SEL R18, R9, RZ, P0 ;  /* 0x000000ff09127207 */ /* 0x008fe20000000000 */
[----:B-1----:R-:W-:Y:S01]  /*0300*/  IMAD.SHL.U32 R27, R0, 0x8000, RZ ;  /* 0x00008000001b7824 */ /* 0x002fe200078e00ff */
[----:B------:R-:W-:Y:S01]  /*0310*/  SEL R15, R8, RZ, P0 ;  /* 0x000000ff080f7207 */ /* 0x000fe20000000000 */
[----:B------:R-:W-:Y:S01]  /*0320*/  IMAD.SHL.U32 R8, R22, 0x20, RZ ;  /* 0x0000002016087824 */ /* 0x000fe200078e00ff */
[----:B------:R-:W-:Y:S01]  /*0330*/  SEL R12, R11, RZ, P0 ;  /* 0x000000ff0b0c7207 */ /* 0x000fe20000000000 */
[----:B------:R-:W-:Y:S01]  /*0340*/  IMAD.X R11, RZ, RZ, R20, P1 ;  /* 0x000000ffff0b7224 */ /* 0x000fe200008e0614 */
[----:B------:R-:W-:Y:S01]  /*0350*/  SHF.R.U32.HI R17, RZ, 0x1a, R18 ;  /* 0x0000001aff117819 */ /* 0x000fe20000011612 */
[----:B------:R-:W-:Y:S01]  /*0360*/  IMAD.MOV.U32 R20, RZ, RZ, RZ ;  /* 0x000000ffff147224 */ /* 0x000fe200078e00ff */
[----:B------:R-:W-:-:S02]  /*0370*/  SEL R9, R10, RZ, P0 ;  /* 0x000000ff0a097207 */ /* 0x000fc40000000000 */
[----:B------:R-:W-:Y:S02]  /*0380*/  LEA R16, P2, R15, UR6, 0x2 ;  /* 0x000000060f107c11 */ /* 0x000fe4000f8410ff */
[----:B------:R-:W-:Y:S02]  /*0390*/  SHF.R.U32.HI R13, RZ, 0x1a, R12 ;  /* 0x0000001aff0d7819 */ /* 0x000fe4000001160c */
[----:B------:R-:W-:Y:S02]  /*03a0*/  LOP3.LUT R17, R17, 0x20, RZ, 0xc0, !PT ;  /* 0x0000002011117812 */ /* 0x000fe400078ec0ff */
[----:B------:R-:W-:Y:S02]  /*03b0*/  LEA R2, P1, R9, UR6, 0x2 ;  /* 0x0000000609027c11 */ /* 0x000fe4000f8210ff */
[----:B------:R-:W-:Y:S02]  /*03c0*/  SHF.L.U64.HI R10, R22, 0x5, R11 ;  /* 0x00000005160a7819 */ /* 0x000fe4000001020b */
[----:B------:R-:W-:-:S02]  /*03d0*/  LOP3.LUT R13, R13, 0x20, RZ, 0xc0, !PT ;  /* 0x000000200d0d7812 */ /* 0x000fc400078ec0ff */
[----:B------:R-:W-:Y:S02]  /*03e0*/  LEA.HI.X R11, R15, UR7, R18, 0x2, P2 ;  /* 0x000000070f0b7c11 */ /* 0x000fe400090f1412 */
[----:B------:R-:W-:Y:S02]  /*03f0*/  IADD3 R16, P4, P3, R8, R16, R17 ;  /* 0x0000001008107210 */ /* 0x000fe40007b9e011 */
[----:B----4-:R-:W-:Y:S02]  /*0400*/  SEL R17, R4, RZ, P0 ;  /* 0x000000ff04117207 */ /* 0x010fe40000000000 */
[----:B------:R-:W-:Y:S02]  /*0410*/  SEL R18, R5, RZ, P0 ;  /* 0x000000ff05127207 */ /* 0x000fe40000000000 */
[----:B------:R-:W-:Y:S02]  /*0420*/  SEL R15, R6, RZ, P0 ;  /* 0x000000ff060f7207 */ /* 0x000fe40000000000 */
[----:B------:R-:W-:-:S02]  /*0430*/  SEL R4, R7, RZ, P0 ;  /* 0x000000ff07047207 */ /* 0x000fc40000000000 */
[----:B------:R-:W-:Y:S02]  /*0440*/  LEA.HI.X R9, R9, UR7, R12, 0x2, P1 ;  /* 0x0000000709097c11 */ /* 0x000fe400088f140c */
[----:B------:R-:W-:Y:S02]  /*0450*/  IADD3 R2, P2, P1, R8, R2, R13 ;  /* 0x0000000208027210 */ /* 0x000fe4000795e00d */
[----:B------:R-:W-:Y:S02]  /*0460*/  SHF.R.U32.HI R13, RZ, 0x1a, R18 ;  /* 0x0000001aff0d7819 */ /* 0x000fe40000011612 */
[----:B------:R-:W-:Y:S02]  /*0470*/  LEA R6, P6, R15, UR6, 0x2 ;  /* 0x000000060f067c11 */ /* 0x000fe4000f8c10ff */
[----:B------:R-:W-:Y:S02]  /*0480*/  SHF.R.U32.HI R7, RZ, 0x1a, R4 ;  /* 0x0000001aff077819 */ /* 0x000fe40000011604 */
[----:B------:R-:W-:-:S02]  /*0490*/  LEA R12, P5, R17, UR6, 0x2 ;  /* 0x00000006110c7c11 */ /* 0x000fc4000f8a10ff */
[----:B------:R-:W-:Y:S02]  /*04a0*/  LOP3.LUT R13, R13, 0x20, RZ, 0xc0, !PT ;  /* 0x000000200d0d7812 */ /* 0x000fe400078ec0ff */
[----:B------:R-:W-:Y:S02]  /*04b0*/  LEA.HI.X R15, R15, UR7, R4, 0x2, P6 ;  /* 0x000000070f0f7c11 */ /* 0x000fe4000b0f1404 */
[----:B------:R-:W-:Y:S02]  /*04c0*/  LOP3.LUT R7, R7, 0x20, RZ, 0xc0, !PT ;  /* 0x0000002007077812 */ /* 0x000fe400078ec0ff */
[----:B------:R-:W-:Y:S02]  /*04d0*/  LOP3.LUT R4, R3, 0xffffff00, RZ, 0xc0, !PT ;  /* 0xffffff0003047812 */ /* 0x000fe400078ec0ff */
[----:B------:R-:W-:Y:S01]  /*04e0*/  LEA.HI.X R5, R17, UR7, R18, 0x2, P5 ;  /* 0x0000000711057c11 */ /* 0x000fe2000a8f1412 */
[----:B------:R-:W-:Y:S01]  /*04f0*/  VIADD R18, R14, 0xffffff00 ;  /* 0xffffff000e127836 */ /* 0x000fe20000000000 */
[----:B------:R-:W-:-:S02]  /*0500*/  IADD3 R12, P5, P6, R8, R12, R13 ;  /* 0x0000000c080c7210 */ /* 0x000fc40007ebe00d */
[----:B------:R-:W-:Y:S01]  /*0510*/  IADD3.X R17, R10, R11, RZ, P4, P3 ;  /* 0x0000000b0a117210 */ /* 0x000fe200027e64ff */
[----:B------:R-:W-:Y:S01]  /*0520*/  IMAD.SHL.U32 R29, R18, 0x40, RZ ;  /* 0x00000040121d7824 */ /* 0x000fe200078e00ff */
[----:B------:R-:W-:Y:S01]  /*0530*/  IADD3 R8, P3, P4, R8, R6, R7 ;  /* 0x0000000608087210 */ /* 0x000fe20007c7e007 */
[----:B------:R-:W-:Y:S01]  /*0540*/  IMAD.IADD R7, R23, 0x1, -R4 ;  /* 0x0000000117077824 */ /* 0x000fe200078e0a04 */
[C---:B------:R-:W-:Y:S01]  /*0550*/  IADD3.X R3, R10.reuse, R9, RZ, P2, P1 ;  /* 0x000000090a037210 */ /* 0x040fe200017e24ff */
[C---:B------:R-:W-:Y:S01]  /*0560*/  IMAD.WIDE R16, R29.reuse, 0x4, R16 ;  /* 0x000000041d107825 */ /* 0x040fe200078e0210 */
[C---:B------:R-:W-:Y:S02]  /*0570*/  IADD3.X R13, R10.reuse, R5, RZ, P5, P6 ;  /* 0x000000050a0d7210 */ /* 0x040fe40002fec4ff */
[----:B------:R-:W-:Y:S01]  /*0580*/  IADD3.X R9, R10, R15, RZ, P3, P4 ;  /* 0x0000000f0a097210 */ /* 0x000fe20001fe84ff */
[----:B------:R-:W-:Y:S01]  /*0590*/  IMAD R25, R0, 0x20000, R7 ;  /* 0x0002000000197824 */ /* 0x000fe200078e0207 */
[----:B------:R-:W1:Y:S01]  /*05a0*/  LDC.64 R10, c[0x0][0x240] ;  /* 0x00009000ff0a7b82 */ /* 0x000e620000000a00 */
[----:B------:R-:W-:Y:S01]  /*05b0*/  ISETP.GE.AND P1, PT, R14, 0x100, PT ;  /* 0x000001000e00780c */ /* 0x000fe20003f26270 */
[----:B------:R-:W-:-:S04]  /*05c0*/  IMAD.WIDE R2, R29, 0x4, R2 ;  /* 0x000000041d027825 */ /* 0x000fc800078e0202 */
[C---:B------:R-:W-:Y:S02]  /*05d0*/  IMAD.WIDE R12, R29.reuse, 0x4, R12 ;  /* 0x000000041d0c7825 */ /* 0x040fe400078e020c */
[----:B------:R-:W2:Y:S02]  /*05e0*/  LDC.64 R6, c[0x0][0x218] ;  /* 0x00008600ff067b82 */ /* 0x000ea40000000a00 */
[----:B------:R-:W-:-:S04]  /*05f0*/  IMAD.WIDE R8, R29, 0x4, R8 ;  /* 0x000000041d087825 */ /* 0x000fc800078e0208 */
[----:B------:R-:W-:Y:S02]  /*0600*/  IMAD R29, R0, -0x30000, R23 ;  /* 0xfffd0000001d7824 */ /* 0x000fe400078e0217 */
[----:B------:R-:W3:Y:S01]  /*0610*/  LDC.64 R14, c[0x0][0x210] ;  /* 0x00008400ff0e7b82 */ /* 0x000ee20000000a00 */
[----:B------:R-:W-:Y:S02]  /*0620*/  IMAD R25, R18, 0x100, R25 ;  /* 0x0000010012197824 */ /* 0x000fe400078e0219 */
[----:B------:R-:W-:Y:S02]  /*0630*/  IMAD R29, R0, 0x10000, R29 ;  /* 0x00010000001d7824 */ /* 0x000fe400078e021d */
[----:B------:R-:W-:Y:S02]  /*0640*/  IMAD.MOV.U32 R18, RZ, RZ, RZ ;  /* 0x000000ffff127224 */ /* 0x000fe400078e00ff */
[C---:B------:R-:W-:Y:S01]  /*0650*/  IMAD.WIDE R16, R27.reuse, 0x4, R16 ;  /* 0x000000041b107825 */ /* 0x040fe200078e0210 */
[----:B------:R-:W4:Y:S03]  /*0660*/  LDC.64 R4, c[0x0][0x248] ;  /* 0x00009200ff047b82 */ /* 0x000f260000000a00 */
[----:B------:R-:W-:Y:S01]  /*0670*/  IMAD.MOV.U32 R0, RZ, RZ, RZ ;  /* 0x000000ffff007224 */ /* 0x000fe200078e00ff */
[----:B------:R5:W4:Y:S01]  /*0680*/  @P0 LDG.E.EL R18, desc[UR4][R16.64] ;  /* 0x0000000410120981 */ /* 0x000b22000c2e1900 */
[----:B------:R-:W-:-:S04]  /*0690*/  IMAD.WIDE R12, R27, 0x4, R12 ;  /* 0x000000041b0c7825 */ /* 0x000fc800078e020c */
[----:B------:R-:W-:Y:S01]  /*06a0*/  IMAD.MOV.U32 R22, RZ, RZ, RZ ;  /* 0x000000ffff167224 */ /* 0x000fe200078e00ff */
[----:B------:R-:W4:Y:S01]  /*06b0*/  @P0 LDG.E.EL R0, desc[UR4][R12.64] ;  /* 0x000000040c000981 */ /* 0x000f22000c2e1900 */
[----:B------:R-:W-:-:S04]  /*06c0*/  IMAD.WIDE R2, R27, 0x4, R2 ;  /* 0x000000041b027825 */ /* 0x000fc800078e0202 */
[----:B------:R-:W-:Y:S01]  /*06d0*/  IMAD.WIDE R8, R27, 0x4, R8 ;  /* 0x000000041b087825 */ /* 0x000fe200078e0208 */
[----:B------:R-:W-:Y:S01]  /*06e0*/  CS2R R26, SRZ ;  /* 0x00000000001a7805 */ /* 0x000fe2000001ff00 */
[----:B------:R2:W4:Y:S02]  /*06f0*/  @P0 LDG.E.EL R20, desc[UR4][R2.64] ;  /* 0x0000000402140981 */ /* 0x000524000c2e1900 */
[----:B-1----:R-:W-:Y:S02]  /*0700*/  IMAD.WIDE R10, R19, 0x4, R10 ;  /* 0x00000004130a7825 */ /* 0x002fe400078e020a */
[----:B------:R1:W4:Y:S02]  /*0710*/  @P0 LDG.E.EL R22, desc[UR4][R8.64] ;  /* 0x0000000408160981 */ /* 0x000324000c2e1900 */
[----:B--2---:R-:W-:Y:S02]  /*0720*/  IMAD.WIDE R6, R25, 0x4, R6 ;  /* 0x0000000419067825 */ /* 0x004fe400078e0206 */
[----:B------:R2:W4:Y:S02]  /*0730*/  @P0 LDG.E.EL.64 R26, desc[UR4][R10.64] ;  /* 0x000000040a1a0981 */ /* 0x000524000c2e1b00 */
[----:B---3--:R-:W-:Y:S01]  /*0740*/  IMAD.WIDE R24, R29, 0x4, R14 ;  /* 0x000000041d187825 */ /* 0x008fe200078e020e */
[----:B------:R-:W-:-:S02]  /*0750*/  CS2R R14, SRZ ;  /* 0x00000000000e7805 */ /* 0x000fc4000001ff00 */
[----:B-----5:R-:W-:Y:S01]  /*0760*/  CS2R R16, SRZ ;  /* 0x0000000000107805 */ /* 0x020fe2000001ff00 */
[----:B----4-:R-:W-:Y:S01]  /*0770*/  IMAD.WIDE R4, R21, 0x4, R4 ;  /* 0x0000000415047825 */ /* 0x010fe200078e0204 */
[----:B0-----:R-:W-:Y:S01]  /*0780*/  CS2R R2, SRZ ;  /* 0x0000000000027805 */ /* 0x001fe2000001ff00 */
[----:B-1----:R-:W0:Y:S01]  /*0790*/  LDC.64 R8, c[0x0][0x250] ;  /* 0x00009400ff087b82 */ /* 0x002e220000000a00 */
[----:B------:R1:W3:Y:S04]  /*07a0*/  @P0 LDG.E.64 R14, desc[UR4][R6.64] ;  /* 0x00000004060e0981 */ /* 0x0002e8000c1e1b00 */
[----:B------:R-:W4:Y:S04]  /*07b0*/  @P0 LDG.E.EL R16, desc[UR4][R4.64] ;  /* 0x0000000404100981 */ /* 0x000f28000c2e1900 */
[----:B------:R3:W5:Y:S04]  /*07c0*/  @P0 LDG.E.EL R17, desc[UR4][R4.64] ;  /* 0x0000000404110981 */ /* 0x000768000c2e1900 */
[----:B------:R-:W5:Y:S01]  /*07d0*/  @!P1 LDG.E.64 R2, desc[UR4][R24.64] ;  /* 0x0000000418029981 */ /* 0x000f62000c1e1b00 */
[----:B0-----:R-:W-:Y:S01]  /*07e0*/  IMAD.WIDE R8, R23, 0x4, R8 ;  /* 0x0000000417087825 */ /* 0x001fe200078e0208 */
[----:B--2---:R-:W-:-:S02]  /*07f0*/  SEL R11, R18, RZ, P0 ;  /* 0x000000ff120b7207 */ /* 0x004fc40000000000 */
[----:B------:R-:W-:Y:S02]  /*0800*/  SEL R0, R0, RZ, P0 ;  /* 0x000000ff00007207 */ /* 0x000fe40000000000 */
[----:B------:R-:W-:-:S03]  /*0810*/  SEL R20, R20, RZ, P0 ;  /* 0x000000ff14147207 */ /* 0x000fc60000000000 */
[----:B------:R-:W-:Y:S01]  /*0820*/  FADD R0, -R11, R0 ;  /* 0x000000000b007221 */ /* 0x000fe20000000100 */
[----:B------:R-:W-:Y:S02]  /*0830*/  SEL R22, R22, RZ, P0 ;  /* 0x000000ff16167207 */ /* 0x000fe40000000000 */
[----:B------:R-:W-:-:S03]  /*0840*/  SEL R26, R26, RZ, P0 ;  /* 0x000000ff1a1a7207 */ /* 0x000fc60000000000 */
[----:B-1----:R-:W-:Y:S01]  /*0850*/  FADD R7, -R20, R22 ;  /* 0x0000001614077221 */ /* 0x002fe20000000100 */
[----:B------:R-:W-:Y:S01]  /*0860*/  SEL R27, R27, RZ, P0 ;  /* 0x000000ff1b1b7207 */ /* 0x000fe20000000000 */
[----:B------:R-:W-:-:S04]  /*0870*/  FFMA R26, R0, R26, R11 ;  /* 0x0000001a001a7223 */ /* 0x000fc8000000000b */
[----:B------:R-:W-:Y:S01]  /*0880*/  FFMA R27, R7, R27, R20 ;  /* 0x0000001b071b7223 */ /* 0x000fe20000000014 */
[----:B---3--:R-:W-:Y:S02]  /*0890*/  SEL R5, R14, RZ, P0 ;  /* 0x000000ff0e057207 */ /* 0x008fe40000000000 */
[----:B------:R-:W-:Y:S02]  /*08a0*/  SEL R0, R15, RZ, P0 ;  /* 0x000000ff0f007207 */ /* 0x000fe40000000000 */
[----:B----4-:R-:W-:Y:S01]  /*08b0*/  SEL R16, R16, RZ, P0 ;  /* 0x000000ff10107207 */ /* 0x010fe20000000000 */
[----:B------:R-:W-:Y:S02]  /*08c0*/  FADD R26, -R5, R26 ;  /* 0x0000001a051a7221 */ /* 0x000fe40000000100 */
[----:B------:R-:W-:Y:S01]  /*08d0*/  FADD R27, -R0, R27 ;  /* 0x0000001b001b7221 */ /* 0x000fe20000000100 */
[----:B-----5:R-:W-:Y:S02]  /*08e0*/  SEL R17, R17, RZ, P0 ;  /* 0x000000ff11117207 */ /* 0x020fe40000000000 */
[----:B------:R-:W-:Y:S01]  /*08f0*/  SEL R2, R2, RZ, !P1 ;  /* 0x000000ff02027207 */ /* 0x000fe20004800000 */
[----:B------:R-:W-:Y:S01]  /*0900*/  @P1 FFMA R2, R26, R16, R5 ;  /* 0x000000101a021223 */ /* 0x000fe20000000005 */
[----:B------:R-:W-:Y:S01]  /*0910*/  SEL R3, R3, RZ, !P1 ;  /* 0x000000ff03037207 */ /* 0x000fe20004800000 */
[----:B------:R-:W-:-:S05]  /*0920*/  @P1 FFMA R3, R27, R17, R0 ;  /* 0x000000111b031223 */ /* 0x000fca0000000000 */
[----:B------:R-:W-:Y:S01]  /*0930*/  STG.E.64 desc[UR4][R8.64], R2 ;  /* 0x0000000208007986 */ /* 0x000fe2000c101b04 */
[----:B------:R-:W-:Y:S05]  /*0940*/  EXIT ;  /* 0x000000000000794d */ /* 0x000fea0003800000 */
.L_x_0:
[----:B------:R-:W-:-:S00]  /*0950*/  BRA `(.L_x_0) ;  /* 0xfffffffc00fc7947 */ /* 0x000fc0000383ffff */
[----:B------:R-:W-:-:S00]  /*0960*/  NOP ;  /* 0x0000000000007918 */ /* 0x000fc00000000000 */
        /* <DEDUP_REMOVED lines=9> */
.L_x_1:


//--------------------- .nv.constant0.triton_poi_fused_cat_27 --------------------------
	.section	.nv.constant0.triton_poi_fused_cat_27,"a",@progbits
	.sectionflags	@""
	.align	4
.nv.constant0.triton_poi_fused_cat_27:
	.zero		604
